//
// Generated by NVIDIA NVVM Compiler
//
// Compiler Build ID: CL-36424714
// Cuda compilation tools, release 13.0, V13.0.88
// Based on NVVM 20.0.0
//

.version 9.0
.target sm_100
.address_size 64

	// .globl	_Z24computeJenkinsHashKernelPKciPj

.visible .entry _Z24computeJenkinsHashKernelPKciPj(
	.param .u64 .ptr .align 1 _Z24computeJenkinsHashKernelPKciPj_param_0,
	.param .u32 _Z24computeJenkinsHashKernelPKciPj_param_1,
	.param .u64 .ptr .align 1 _Z24computeJenkinsHashKernelPKciPj_param_2
)
{
	.reg .pred 	%p<2>;
	.reg .b16 	%rs<2>;
	.reg .b32 	%r<12>;
	.reg .b64 	%rd<7>;

	ld.param.u64 	%rd1, [_Z24computeJenkinsHashKernelPKciPj_param_0];
	ld.param.u32 	%r2, [_Z24computeJenkinsHashKernelPKciPj_param_1];
	ld.param.u64 	%rd2, [_Z24computeJenkinsHashKernelPKciPj_param_2];
	mov.u32 	%r3, %tid.x;
	mov.u32 	%r4, %ctaid.x;
	mov.u32 	%r5, %ntid.x;
	mad.lo.s32 	%r1, %r4, %r5, %r3;
	setp.ge.s32 	%p1, %r1, %r2;
	@%p1 bra 	$L__BB0_2;
	cvta.to.global.u64 	%rd3, %rd1;
	cvta.to.global.u64 	%rd4, %rd2;
	cvt.s64.s32 	%rd5, %r1;
	add.s64 	%rd6, %rd3, %rd5;
	ld.global.s8 	%rs1, [%rd6];
	cvt.s32.s16 	%r6, %rs1;
	mul.wide.s16 	%r7, %rs1, 1024;
	add.s32 	%r8, %r7, %r6;
	shr.u32 	%r9, %r8, 6;
	xor.b32  	%r10, %r9, %r8;
	atom.global.add.u32 	%r11, [%rd4], %r10;
$L__BB0_2:
	ret;

}


// ===== COMPILED SASS (sm_100) =====

	.target	sm_100

	.elftype	@"ET_EXEC"


//--------------------- .note.nv.tkinfo           --------------------------
	.section	.note.nv.tkinfo,"",@"SHT_NOTE"
	.sectionflags	@"SHF_NOTE_NV_TKINFO"
	.tkinfo
        /*0018*/ 	.word	0x00000002
        /*0030*/ 	.string	""
        /*0030*/ 	.string	"ptxas"
        /*0030*/ 	.string	"Cuda compilation tools, release 13.0, V13.0.88"
        /*0030*/ 	.string	"Build cuda_13.0.r13.0/compiler.36424714_0"
        /*0030*/ 	.string	"-arch sm_100 -m 64 "



//--------------------- .note.nv.cuinfo           --------------------------
	.section	.note.nv.cuinfo,"",@"SHT_NOTE"
	.sectionflags	@"SHF_NOTE_NV_CUINFO"
        /*0018*/ 	.short	0x0002
        /*001a*/ 	.short	0x0064
        /*001c*/ 	.short	0x0082
	.zero		2


//--------------------- .nv.info                  --------------------------
	.section	.nv.info,"",@"SHT_CUDA_INFO"
	.align	4


	//----- nvinfo : EIATTR_REGCOUNT
	.align		4
        /*0000*/ 	.byte	0x04, 0x2f
        /*0002*/ 	.short	(.L_1 - .L_0)
	.align		4
.L_0:
        /*0004*/ 	.word	index@(_Z24computeJenkinsHashKernelPKciPj)
        /*0008*/ 	.word	0x0000000a


	//----- nvinfo : EIATTR_FRAME_SIZE
	.align		4
.L_1:
        /*000c*/ 	.byte	0x04, 0x11
        /*000e*/ 	.short	(.L_3 - .L_2)
	.align		4
.L_2:
        /*0010*/ 	.word	index@(_Z24computeJenkinsHashKernelPKciPj)
        /*0014*/ 	.word	0x00000000


	//----- nvinfo : EIATTR_MIN_STACK_SIZE
	.align		4
.L_3:
        /*0018*/ 	.byte	0x04, 0x12
        /*001a*/ 	.short	(.L_5 - .L_4)
	.align		4
.L_4:
        /*001c*/ 	.word	index@(_Z24computeJenkinsHashKernelPKciPj)
        /*0020*/ 	.word	0x00000000
.L_5:


//--------------------- .nv.compat                --------------------------
	.section	.nv.compat,"",@"SHT_CUDA_COMPAT_INFO"
	.align	4
        /*0000*/ 	.byte	0x02, 0x09, 0x00, 0x00, 0x02, 0x02, 0x01, 0x00, 0x02, 0x05, 0x05, 0x00, 0x03, 0x07, 0x01, 0x01
        /*0010*/ 	.byte	0x02, 0x03, 0x00, 0x00, 0x02, 0x06, 0x01, 0x00, 0x04, 0x0b, 0x08, 0x00, 0x09, 0x00, 0x00, 0x00
        /*0020*/ 	.byte	0x00, 0x00, 0x00, 0x00


//--------------------- .nv.info._Z24computeJenkinsHashKernelPKciPj --------------------------
	.section	.nv.info._Z24computeJenkinsHashKernelPKciPj,"",@"SHT_CUDA_INFO"
	.sectionflags	@""
	.align	4


	//----- nvinfo : EIATTR_CUDA_API_VERSION
	.align		4
        /*0000*/ 	.byte	0x04, 0x37
        /*0002*/ 	.short	(.L_7 - .L_6)
.L_6:
        /*0004*/ 	.word	0x00000082


	//----- nvinfo : EIATTR_KPARAM_INFO
	.align		4
.L_7:
        /*0008*/ 	.byte	0x04, 0x17
        /*000a*/ 	.short	(.L_9 - .L_8)
.L_8:
        /*000c*/ 	.word	0x00000000
        /*0010*/ 	.short	0x0002
        /*0012*/ 	.short	0x0010
        /*0014*/ 	.byte	0x00, 0xf5, 0x21, 0x00


	//----- nvinfo : EIATTR_KPARAM_INFO
	.align		4
.L_9:
        /*0018*/ 	.byte	0x04, 0x17
        /*001a*/ 	.short	(.L_11 - .L_10)
.L_10:
        /*001c*/ 	.word	0x00000000
        /*0020*/ 	.short	0x0001
        /*0022*/ 	.short	0x0008
        /*0024*/ 	.byte	0x00, 0xf0, 0x11, 0x00


	//----- nvinfo : EIATTR_KPARAM_INFO
	.align		4
.L_11:
        /*0028*/ 	.byte	0x04, 0x17
        /*002a*/ 	.short	(.L_13 - .L_12)
.L_12:
        /*002c*/ 	.word	0x00000000
        /*0030*/ 	.short	0x0000
        /*0032*/ 	.short	0x0000
        /*0034*/ 	.byte	0x00, 0xf5, 0x21, 0x00


	//----- nvinfo : EIATTR_SPARSE_MMA_MASK
	.align		4
.L_13:
        /*0038*/ 	.byte	0x03, 0x50
        /*003a*/ 	.short	0x0000


	//----- nvinfo : EIATTR_MAXREG_COUNT
	.align		4
        /*003c*/ 	.byte	0x03, 0x1b
        /*003e*/ 	.short	0x00ff


	//----- nvinfo : EIATTR_MERCURY_ISA_VERSION
	.align		4
        /*0040*/ 	.byte	0x03, 0x5f
        /*0042*/ 	.short	0x0101


	//----- nvinfo : EIATTR_INT_WARP_WIDE_INSTR_OFFSETS
	.align		4
        /*0044*/ 	.byte	0x04, 0x31
        /*0046*/ 	.short	(.L_15 - .L_14)


	//   ....[0]....
.L_14:
        /*0048*/ 	.word	0x000000d0


	//   ....[1]....
        /*004c*/ 	.word	0x00000150


	//----- nvinfo : EIATTR_VRC_CTA_INIT_COUNT
	.align		4
.L_15:
        /*0050*/ 	.byte	0x02, 0x4a
	.zero		1
	.zero		1


	//----- nvinfo : EIATTR_EXIT_INSTR_OFFSETS
	.align		4
        /*0054*/ 	.byte	0x04, 0x1c
        /*0056*/ 	.short	(.L_17 - .L_16)


	//   ....[0]....
.L_16:
        /*0058*/ 	.word	0x00000070


	//   ....[1]....
        /*005c*/ 	.word	0x00000180


	//----- nvinfo : EIATTR_CBANK_PARAM_SIZE
	.align		4
.L_17:
        /*0060*/ 	.byte	0x03, 0x19
        /*0062*/ 	.short	0x0018


	//----- nvinfo : EIATTR_PARAM_CBANK
	.align		4
        /*0064*/ 	.byte	0x04, 0x0a
        /*0066*/ 	.short	(.L_19 - .L_18)
	.align		4
.L_18:
        /*0068*/ 	.word	index@(.nv.constant0._Z24computeJenkinsHashKernelPKciPj)
        /*006c*/ 	.short	0x0380
        /*006e*/ 	.short	0x0018


	//----- nvinfo : EIATTR_SW_WAR
	.align		4
.L_19:
        /*0070*/ 	.byte	0x04, 0x36
        /*0072*/ 	.short	(.L_21 - .L_20)
.L_20:
        /*0074*/ 	.word	0x00000008
.L_21:


//--------------------- .nv.callgraph             --------------------------
	.section	.nv.callgraph,"",@"SHT_CUDA_CALLGRAPH"
	.align	4
	.sectionentsize	8
	.align		4
        /*0000*/ 	.word	0x00000000
	.align		4
        /*0004*/ 	.word	0xffffffff
	.align		4
        /*0008*/ 	.word	0x00000000
	.align		4
        /*000c*/ 	.word	0xfffffffe
	.align		4
        /*0010*/ 	.word	0x00000000
	.align		4
        /*0014*/ 	.word	0xfffffffd
	.align		4
        /*0018*/ 	.word	0x00000000
	.align		4
        /*001c*/ 	.word	0xfffffffc


//--------------------- .text._Z24computeJenkinsHashKernelPKciPj --------------------------
	.section	.text._Z24computeJenkinsHashKernelPKciPj,"ax",@progbits
	.align	128
        .global         _Z24computeJenkinsHashKernelPKciPj
        .type           _Z24computeJenkinsHashKernelPKciPj,@function
        .size           _Z24computeJenkinsHashKernelPKciPj,(.L_x_1 - _Z24computeJenkinsHashKernelPKciPj)
        .other          _Z24computeJenkinsHashKernelPKciPj,@"STO_CUDA_ENTRY STV_DEFAULT"
_Z24computeJenkinsHashKernelPKciPj:
.text._Z24computeJenkinsHashKernelPKciPj:
[----:B------:R-:W-:Y:S01]  /*0000*/  LDC R1, c[0x0][0x37c] ;  /* 0x0000df00ff017b82 */ /* 0x000fe20000000800 */
[----:B------:R-:W0:Y:S07]  /*0010*/  S2R R0, SR_TID.X ;  /* 0x0000000000007919 */ /* 0x000e2e0000002100 */
[----:B------:R-:W0:Y:S01]  /*0020*/  S2UR UR4, SR_CTAID.X ;  /* 0x00000000000479c3 */ /* 0x000e220000002500 */
[----:B------:R-:W1:Y:S07]  /*0030*/  LDCU UR5, c[0x0][0x388] ;  /* 0x00007100ff0577ac */ /* 0x000e6e0008000800 */
[----:B------:R-:W0:Y:S02]  /*0040*/  LDC R3, c[0x0][0x360] ;  /* 0x0000d800ff037b82 */ /* 0x000e240000000800 */
[----:B0-----:R-:W-:-:S05]  /*0050*/  IMAD R0, R3, UR4, R0 ;  /* 0x0000000403007c24 */ /* 0x001fca000f8e0200 */
[----:B-1----:R-:W-:-:S13]  /*0060*/  ISETP.GE.AND P0, PT, R0, UR5, PT ;  /* 0x0000000500007c0c */ /* 0x002fda000bf06270 */
[----:B------:R-:W-:Y:S05]  /*0070*/  @P0 EXIT ;  /* 0x000000000000094d */ /* 0x000fea0003800000 */
[----:B------:R-:W0:Y:S01]  /*0080*/  LDCU.64 UR4, c[0x0][0x380] ;  /* 0x00007000ff0477ac */ /* 0x000e220008000a00 */
[----:B------:R-:W1:Y:S01]  /*0090*/  LDCU.64 UR6, c[0x0][0x358] ;  /* 0x00006b00ff0677ac */ /* 0x000e620008000a00 */
[----:B0-----:R-:W-:-:S04]  /*00a0*/  IADD3 R4, P0, PT, R0, UR4, RZ ;  /* 0x0000000400047c10 */ /* 0x001fc8000ff1e0ff */
[----:B------:R-:W-:-:S05]  /*00b0*/  LEA.HI.X.SX32 R5, R0, UR5, 0x1, P0 ;  /* 0x0000000500057c11 */ /* 0x000fca00080f0eff */
[----:B-1----:R-:W2:Y:S01]  /*00c0*/  LDG.E.S8 R4, desc[UR6][R4.64] ;  /* 0x0000000604047981 */ /* 0x002ea2000c1e1300 */
[----:B------:R-:W-:Y:S02]  /*00d0*/  VOTEU.ANY UR4, UPT, PT ;  /* 0x0000000000047886 */ /* 0x000fe400038e0100 */
[----:B------:R-:W-:Y:S01]  /*00e0*/  UFLO.U32 UR4, UR4 ;  /* 0x00000004000472bd */ /* 0x000fe200080e0000 */
[----:B------:R-:W0:Y:S05]  /*00f0*/  S2R R6, SR_LANEID ;  /* 0x0000000000067919 */ /* 0x000e2a0000000000 */
[----:B0-----:R-:W-:Y:S01]  /*0100*/  ISETP.EQ.U32.AND P0, PT, R6, UR4, PT ;  /* 0x0000000406007c0c */ /* 0x001fe2000bf02070 */
[----:B--2---:R-:W-:-:S05]  /*0110*/  IMAD R0, R4, 0x400, R4 ;  /* 0x0000040004007824 */ /* 0x004fca00078e0204 */
[----:B------:R-:W-:-:S04]  /*0120*/  SHF.R.U32.HI R3, RZ, 0x6, R0 ;  /* 0x00000006ff037819 */ /* 0x000fc80000011600 */
[----:B------:R-:W-:Y:S02]  /*0130*/  LOP3.LUT R0, R3, R0, RZ, 0x3c, !PT ;  /* 0x0000000003007212 */ /* 0x000fe400078e3cff */
[----:B------:R-:W0:Y:S08]  /*0140*/  LDC.64 R2, c[0x0][0x390] ;  /* 0x0000e400ff027b82 */ /* 0x000e300000000a00 */
[----:B------:R-:W1:Y:S02]  /*0150*/  REDUX.SUM UR5, R0 ;  /* 0x00000000000573c4 */ /* 0x000e64000000c000 */
[----:B-1----:R-:W-:-:S05]  /*0160*/  IMAD.U32 R7, RZ, RZ, UR5 ;  /* 0x00000005ff077e24 */ /* 0x002fca000f8e00ff */
[----:B0-----:R-:W-:Y:S01]  /*0170*/  @P0 REDG.E.ADD.STRONG.GPU desc[UR6][R2.64], R7 ;  /* 0x000000070200098e */ /* 0x001fe2000c12e106 */
[----:B------:R-:W-:Y:S05]  /*0180*/  EXIT ;  /* 0x000000000000794d */ /* 0x000fea0003800000 */
.L_x_0:
[----:B------:R-:W-:-:S00]  /*0190*/  BRA `(.L_x_0) ;  /* 0xfffffffc00fc7947 */ /* 0x000fc0000383ffff */
[----:B------:R-:W-:-:S00]  /*01a0*/  NOP ;  /* 0x0000000000007918 */ /* 0x000fc00000000000 */
        /* <DEDUP_REMOVED lines=13> */
.L_x_1:


//--------------------- .nv.shared.reserved.0     --------------------------
	.section	.nv.shared.reserved.0,"aw",@nobits
	.weak		__nv_reservedSMEM_offset_0_alias
	.size		__nv_reservedSMEM_offset_0_alias, 0, 64
	.other		__nv_reservedSMEM_offset_0_alias,@"STO_CUDA_RESERVED_SHARED STV_DEFAULT"
__nv_reservedSMEM_offset_0_alias:
	.zero		0
	.zero		64


//--------------------- .nv.constant0._Z24computeJenkinsHashKernelPKciPj --------------------------
	.section	.nv.constant0._Z24computeJenkinsHashKernelPKciPj,"a",@progbits
	.sectionflags	@""
	.align	4
.nv.constant0._Z24computeJenkinsHashKernelPKciPj:
	.zero		920


//--------------------- SYMBOLS --------------------------

	.type		.nv.reservedSmem.offset0,@object
	.size		.nv.reservedSmem.offset0,0x4
